//
// Generated by NVIDIA NVVM Compiler
//
// Compiler Build ID: CL-36424714
// Cuda compilation tools, release 13.0, V13.0.88
// Based on NVVM 20.0.0
//

.version 9.0
.target sm_100
.address_size 64

	// .globl	_Z3MLEP6uchar4iii
.const .align 8 .b8 avg[768];
.const .align 8 .b8 logAbsDet[256];
.const .align 8 .b8 covInv[2304];

.visible .entry _Z3MLEP6uchar4iii(
	.param .u64 .ptr .align 1 _Z3MLEP6uchar4iii_param_0,
	.param .u32 _Z3MLEP6uchar4iii_param_1,
	.param .u32 _Z3MLEP6uchar4iii_param_2,
	.param .u32 _Z3MLEP6uchar4iii_param_3
)
{
	.reg .pred 	%p<17>;
	.reg .b16 	%rs<15>;
	.reg .b32 	%r<89>;
	.reg .b64 	%rd<37>;
	.reg .b64 	%fd<232>;

	ld.param.u32 	%r30, [_Z3MLEP6uchar4iii_param_1];
	ld.param.u32 	%r31, [_Z3MLEP6uchar4iii_param_2];
	ld.param.u32 	%r29, [_Z3MLEP6uchar4iii_param_3];
	mov.u32 	%r32, %ctaid.x;
	mov.u32 	%r33, %ntid.x;
	mov.u32 	%r34, %tid.x;
	mad.lo.s32 	%r77, %r32, %r33, %r34;
	mul.lo.s32 	%r2, %r31, %r30;
	setp.ge.s32 	%p1, %r77, %r2;
	setp.lt.s32 	%p2, %r29, 1;
	or.pred  	%p3, %p1, %p2;
	@%p3 bra 	$L__BB0_12;
	mul.lo.s32 	%r3, %r29, 3;
	max.s32 	%r36, %r3, 3;
	add.s32 	%r37, %r36, -1;
	mul.hi.u32 	%r38, %r37, -1431655765;
	shr.u32 	%r39, %r38, 1;
	add.s32 	%r40, %r39, 1;
	and.b32  	%r4, %r40, 3;
	and.b32  	%r5, %r39, 3;
	and.b32  	%r6, %r39, 1;
	and.b32  	%r41, %r40, 2147483644;
	neg.s32 	%r7, %r41;
	mov.u64 	%rd28, avg;
	mov.u64 	%rd31, covInv;
	mov.u64 	%rd34, logAbsDet;
$L__BB0_2:
	ld.param.u64 	%rd36, [_Z3MLEP6uchar4iii_param_0];
	setp.lt.s32 	%p4, %r3, 10;
	cvta.to.global.u64 	%rd3, %rd36;
	mul.wide.s32 	%rd4, %r77, 4;
	add.s64 	%rd1, %rd3, %rd4;
	.pragma "used_bytes_mask 7";
	ld.global.u32 	%r10, [%rd1];
	bfe.u32 	%r44, %r10, 0, 8;
	cvt.u16.u32 	%rs1, %r44;
	and.b16  	%rs2, %rs1, 255;
	cvt.rn.f64.u16 	%fd1, %rs2;
	mov.f64 	%fd231, 0dFFEFFFFFFFFFFFFF;
	mov.b32 	%r86, 0;
	@%p4 bra 	$L__BB0_6;
	mov.f64 	%fd231, 0dFFEFFFFFFFFFFFFF;
	mov.b32 	%r80, 6;
	mov.u32 	%r79, %r7;
$L__BB0_4:
	.pragma "nounroll";
	add.s32 	%r46, %r80, -6;
	mul.hi.u32 	%r47, %r46, -1431655765;
	shr.u32 	%r48, %r47, 1;
	mul.wide.u32 	%rd5, %r48, 24;
	mov.u64 	%rd6, avg;
	add.s64 	%rd7, %rd6, %rd5;
	ld.const.f64 	%fd9, [%rd7];
	sub.f64 	%fd10, %fd1, %fd9;
	mul.wide.u32 	%rd8, %r46, 24;
	mov.u64 	%rd9, covInv;
	add.s64 	%rd10, %rd9, %rd8;
	ld.const.f64 	%fd11, [%rd10];
	ld.const.f64 	%fd12, [%rd7+8];
	bfe.u32 	%r49, %r10, 8, 8;
	cvt.u16.u32 	%rs3, %r49;
	and.b16  	%rs4, %rs3, 255;
	cvt.rn.f64.u16 	%fd13, %rs4;
	sub.f64 	%fd14, %fd13, %fd12;
	ld.const.f64 	%fd15, [%rd10+24];
	mul.f64 	%fd16, %fd14, %fd15;
	fma.rn.f64 	%fd17, %fd10, %fd11, %fd16;
	ld.const.f64 	%fd18, [%rd7+16];
	bfe.u32 	%r50, %r10, 16, 8;
	cvt.u16.u32 	%rs5, %r50;
	and.b16  	%rs6, %rs5, 255;
	cvt.rn.f64.u16 	%fd19, %rs6;
	sub.f64 	%fd20, %fd19, %fd18;
	ld.const.f64 	%fd21, [%rd10+48];
	fma.rn.f64 	%fd22, %fd20, %fd21, %fd17;
	ld.const.f64 	%fd23, [%rd10+8];
	ld.const.f64 	%fd24, [%rd10+32];
	mul.f64 	%fd25, %fd14, %fd24;
	fma.rn.f64 	%fd26, %fd10, %fd23, %fd25;
	ld.const.f64 	%fd27, [%rd10+56];
	fma.rn.f64 	%fd28, %fd20, %fd27, %fd26;
	mul.f64 	%fd29, %fd28, %fd14;
	fma.rn.f64 	%fd30, %fd22, %fd10, %fd29;
	ld.const.f64 	%fd31, [%rd10+16];
	ld.const.f64 	%fd32, [%rd10+40];
	mul.f64 	%fd33, %fd14, %fd32;
	fma.rn.f64 	%fd34, %fd10, %fd31, %fd33;
	ld.const.f64 	%fd35, [%rd10+64];
	fma.rn.f64 	%fd36, %fd20, %fd35, %fd34;
	fma.rn.f64 	%fd37, %fd20, %fd36, %fd30;
	neg.f64 	%fd38, %fd37;
	mul.wide.u32 	%rd11, %r48, 8;
	mov.u64 	%rd12, logAbsDet;
	add.s64 	%rd13, %rd12, %rd11;
	ld.const.f64 	%fd39, [%rd13];
	sub.f64 	%fd40, %fd38, %fd39;
	setp.gt.f64 	%p5, %fd40, %fd231;
	selp.f64 	%fd41, %fd40, %fd231, %p5;
	selp.b32 	%r51, %r48, %r88, %p5;
	add.s32 	%r52, %r80, -3;
	mul.hi.u32 	%r53, %r52, -1431655765;
	shr.u32 	%r54, %r53, 1;
	ld.const.f64 	%fd42, [%rd7+24];
	sub.f64 	%fd43, %fd1, %fd42;
	ld.const.f64 	%fd44, [%rd10+72];
	ld.const.f64 	%fd45, [%rd7+32];
	sub.f64 	%fd46, %fd13, %fd45;
	ld.const.f64 	%fd47, [%rd10+96];
	mul.f64 	%fd48, %fd46, %fd47;
	fma.rn.f64 	%fd49, %fd43, %fd44, %fd48;
	ld.const.f64 	%fd50, [%rd7+40];
	sub.f64 	%fd51, %fd19, %fd50;
	ld.const.f64 	%fd52, [%rd10+120];
	fma.rn.f64 	%fd53, %fd51, %fd52, %fd49;
	ld.const.f64 	%fd54, [%rd10+80];
	ld.const.f64 	%fd55, [%rd10+104];
	mul.f64 	%fd56, %fd46, %fd55;
	fma.rn.f64 	%fd57, %fd43, %fd54, %fd56;
	ld.const.f64 	%fd58, [%rd10+128];
	fma.rn.f64 	%fd59, %fd51, %fd58, %fd57;
	mul.f64 	%fd60, %fd59, %fd46;
	fma.rn.f64 	%fd61, %fd53, %fd43, %fd60;
	ld.const.f64 	%fd62, [%rd10+88];
	ld.const.f64 	%fd63, [%rd10+112];
	mul.f64 	%fd64, %fd46, %fd63;
	fma.rn.f64 	%fd65, %fd43, %fd62, %fd64;
	ld.const.f64 	%fd66, [%rd10+136];
	fma.rn.f64 	%fd67, %fd51, %fd66, %fd65;
	fma.rn.f64 	%fd68, %fd51, %fd67, %fd61;
	neg.f64 	%fd69, %fd68;
	ld.const.f64 	%fd70, [%rd13+8];
	sub.f64 	%fd71, %fd69, %fd70;
	setp.gt.f64 	%p6, %fd71, %fd41;
	selp.f64 	%fd72, %fd71, %fd41, %p6;
	selp.b32 	%r55, %r54, %r51, %p6;
	add.s32 	%r56, %r80, 3;
	mul.hi.u32 	%r57, %r80, -1431655765;
	shr.u32 	%r58, %r57, 1;
	ld.const.f64 	%fd73, [%rd7+48];
	sub.f64 	%fd74, %fd1, %fd73;
	ld.const.f64 	%fd75, [%rd10+144];
	ld.const.f64 	%fd76, [%rd7+56];
	sub.f64 	%fd77, %fd13, %fd76;
	ld.const.f64 	%fd78, [%rd10+168];
	mul.f64 	%fd79, %fd77, %fd78;
	fma.rn.f64 	%fd80, %fd74, %fd75, %fd79;
	ld.const.f64 	%fd81, [%rd7+64];
	sub.f64 	%fd82, %fd19, %fd81;
	ld.const.f64 	%fd83, [%rd10+192];
	fma.rn.f64 	%fd84, %fd82, %fd83, %fd80;
	ld.const.f64 	%fd85, [%rd10+152];
	ld.const.f64 	%fd86, [%rd10+176];
	mul.f64 	%fd87, %fd77, %fd86;
	fma.rn.f64 	%fd88, %fd74, %fd85, %fd87;
	ld.const.f64 	%fd89, [%rd10+200];
	fma.rn.f64 	%fd90, %fd82, %fd89, %fd88;
	mul.f64 	%fd91, %fd90, %fd77;
	fma.rn.f64 	%fd92, %fd84, %fd74, %fd91;
	ld.const.f64 	%fd93, [%rd10+160];
	ld.const.f64 	%fd94, [%rd10+184];
	mul.f64 	%fd95, %fd77, %fd94;
	fma.rn.f64 	%fd96, %fd74, %fd93, %fd95;
	ld.const.f64 	%fd97, [%rd10+208];
	fma.rn.f64 	%fd98, %fd82, %fd97, %fd96;
	fma.rn.f64 	%fd99, %fd82, %fd98, %fd92;
	neg.f64 	%fd100, %fd99;
	ld.const.f64 	%fd101, [%rd13+16];
	sub.f64 	%fd102, %fd100, %fd101;
	setp.gt.f64 	%p7, %fd102, %fd72;
	selp.f64 	%fd103, %fd102, %fd72, %p7;
	selp.b32 	%r59, %r58, %r55, %p7;
	mul.hi.u32 	%r60, %r56, -1431655765;
	shr.u32 	%r61, %r60, 1;
	ld.const.f64 	%fd104, [%rd7+72];
	sub.f64 	%fd105, %fd1, %fd104;
	ld.const.f64 	%fd106, [%rd10+216];
	ld.const.f64 	%fd107, [%rd7+80];
	sub.f64 	%fd108, %fd13, %fd107;
	ld.const.f64 	%fd109, [%rd10+240];
	mul.f64 	%fd110, %fd108, %fd109;
	fma.rn.f64 	%fd111, %fd105, %fd106, %fd110;
	ld.const.f64 	%fd112, [%rd7+88];
	sub.f64 	%fd113, %fd19, %fd112;
	ld.const.f64 	%fd114, [%rd10+264];
	fma.rn.f64 	%fd115, %fd113, %fd114, %fd111;
	ld.const.f64 	%fd116, [%rd10+224];
	ld.const.f64 	%fd117, [%rd10+248];
	mul.f64 	%fd118, %fd108, %fd117;
	fma.rn.f64 	%fd119, %fd105, %fd116, %fd118;
	ld.const.f64 	%fd120, [%rd10+272];
	fma.rn.f64 	%fd121, %fd113, %fd120, %fd119;
	mul.f64 	%fd122, %fd121, %fd108;
	fma.rn.f64 	%fd123, %fd115, %fd105, %fd122;
	ld.const.f64 	%fd124, [%rd10+232];
	ld.const.f64 	%fd125, [%rd10+256];
	mul.f64 	%fd126, %fd108, %fd125;
	fma.rn.f64 	%fd127, %fd105, %fd124, %fd126;
	ld.const.f64 	%fd128, [%rd10+280];
	fma.rn.f64 	%fd129, %fd113, %fd128, %fd127;
	fma.rn.f64 	%fd130, %fd113, %fd129, %fd123;
	neg.f64 	%fd131, %fd130;
	ld.const.f64 	%fd132, [%rd13+24];
	sub.f64 	%fd133, %fd131, %fd132;
	setp.gt.f64 	%p8, %fd133, %fd103;
	selp.f64 	%fd231, %fd133, %fd103, %p8;
	selp.b32 	%r88, %r61, %r59, %p8;
	add.s32 	%r80, %r80, 12;
	add.s32 	%r79, %r79, 4;
	setp.ne.s32 	%p9, %r79, 0;
	@%p9 bra 	$L__BB0_4;
	add.s32 	%r86, %r80, -6;
$L__BB0_6:
	setp.eq.s32 	%p10, %r4, 0;
	@%p10 bra 	$L__BB0_11;
	setp.eq.s32 	%p11, %r5, 0;
	@%p11 bra 	$L__BB0_9;
	mul.hi.u32 	%r63, %r86, -1431655765;
	shr.u32 	%r64, %r63, 1;
	mul.wide.u32 	%rd14, %r64, 24;
	add.s64 	%rd16, %rd28, %rd14;
	ld.const.f64 	%fd134, [%rd16];
	sub.f64 	%fd135, %fd1, %fd134;
	mul.wide.u32 	%rd17, %r86, 24;
	add.s64 	%rd19, %rd31, %rd17;
	ld.const.f64 	%fd136, [%rd19];
	ld.const.f64 	%fd137, [%rd16+8];
	bfe.u32 	%r65, %r10, 8, 8;
	cvt.u16.u32 	%rs7, %r65;
	and.b16  	%rs8, %rs7, 255;
	cvt.rn.f64.u16 	%fd138, %rs8;
	sub.f64 	%fd139, %fd138, %fd137;
	ld.const.f64 	%fd140, [%rd19+24];
	mul.f64 	%fd141, %fd139, %fd140;
	fma.rn.f64 	%fd142, %fd135, %fd136, %fd141;
	ld.const.f64 	%fd143, [%rd16+16];
	bfe.u32 	%r66, %r10, 16, 8;
	cvt.u16.u32 	%rs9, %r66;
	and.b16  	%rs10, %rs9, 255;
	cvt.rn.f64.u16 	%fd144, %rs10;
	sub.f64 	%fd145, %fd144, %fd143;
	ld.const.f64 	%fd146, [%rd19+48];
	fma.rn.f64 	%fd147, %fd145, %fd146, %fd142;
	ld.const.f64 	%fd148, [%rd19+8];
	ld.const.f64 	%fd149, [%rd19+32];
	mul.f64 	%fd150, %fd139, %fd149;
	fma.rn.f64 	%fd151, %fd135, %fd148, %fd150;
	ld.const.f64 	%fd152, [%rd19+56];
	fma.rn.f64 	%fd153, %fd145, %fd152, %fd151;
	mul.f64 	%fd154, %fd153, %fd139;
	fma.rn.f64 	%fd155, %fd147, %fd135, %fd154;
	ld.const.f64 	%fd156, [%rd19+16];
	ld.const.f64 	%fd157, [%rd19+40];
	mul.f64 	%fd158, %fd139, %fd157;
	fma.rn.f64 	%fd159, %fd135, %fd156, %fd158;
	ld.const.f64 	%fd160, [%rd19+64];
	fma.rn.f64 	%fd161, %fd145, %fd160, %fd159;
	fma.rn.f64 	%fd162, %fd145, %fd161, %fd155;
	neg.f64 	%fd163, %fd162;
	mul.wide.u32 	%rd20, %r64, 8;
	add.s64 	%rd22, %rd34, %rd20;
	ld.const.f64 	%fd164, [%rd22];
	sub.f64 	%fd165, %fd163, %fd164;
	setp.gt.f64 	%p12, %fd165, %fd231;
	selp.f64 	%fd166, %fd165, %fd231, %p12;
	selp.b32 	%r67, %r64, %r88, %p12;
	add.s32 	%r68, %r86, 3;
	mul.hi.u32 	%r69, %r68, -1431655765;
	shr.u32 	%r70, %r69, 1;
	mul.wide.u32 	%rd23, %r70, 24;
	add.s64 	%rd24, %rd28, %rd23;
	ld.const.f64 	%fd167, [%rd24];
	sub.f64 	%fd168, %fd1, %fd167;
	ld.const.f64 	%fd169, [%rd19+72];
	ld.const.f64 	%fd170, [%rd24+8];
	sub.f64 	%fd171, %fd138, %fd170;
	ld.const.f64 	%fd172, [%rd19+96];
	mul.f64 	%fd173, %fd171, %fd172;
	fma.rn.f64 	%fd174, %fd168, %fd169, %fd173;
	ld.const.f64 	%fd175, [%rd24+16];
	sub.f64 	%fd176, %fd144, %fd175;
	ld.const.f64 	%fd177, [%rd19+120];
	fma.rn.f64 	%fd178, %fd176, %fd177, %fd174;
	ld.const.f64 	%fd179, [%rd19+80];
	ld.const.f64 	%fd180, [%rd19+104];
	mul.f64 	%fd181, %fd171, %fd180;
	fma.rn.f64 	%fd182, %fd168, %fd179, %fd181;
	ld.const.f64 	%fd183, [%rd19+128];
	fma.rn.f64 	%fd184, %fd176, %fd183, %fd182;
	mul.f64 	%fd185, %fd184, %fd171;
	fma.rn.f64 	%fd186, %fd178, %fd168, %fd185;
	ld.const.f64 	%fd187, [%rd19+88];
	ld.const.f64 	%fd188, [%rd19+112];
	mul.f64 	%fd189, %fd171, %fd188;
	fma.rn.f64 	%fd190, %fd168, %fd187, %fd189;
	ld.const.f64 	%fd191, [%rd19+136];
	fma.rn.f64 	%fd192, %fd176, %fd191, %fd190;
	fma.rn.f64 	%fd193, %fd176, %fd192, %fd186;
	neg.f64 	%fd194, %fd193;
	mul.wide.u32 	%rd25, %r70, 8;
	add.s64 	%rd26, %rd34, %rd25;
	ld.const.f64 	%fd195, [%rd26];
	sub.f64 	%fd196, %fd194, %fd195;
	setp.gt.f64 	%p13, %fd196, %fd166;
	selp.f64 	%fd231, %fd196, %fd166, %p13;
	selp.b32 	%r88, %r70, %r67, %p13;
	add.s32 	%r86, %r86, 6;
$L__BB0_9:
	setp.ne.s32 	%p14, %r6, 0;
	@%p14 bra 	$L__BB0_11;
	mul.hi.u32 	%r71, %r86, -1431655765;
	shr.u32 	%r72, %r71, 1;
	mul.wide.u32 	%rd27, %r72, 24;
	add.s64 	%rd29, %rd28, %rd27;
	ld.const.f64 	%fd197, [%rd29];
	sub.f64 	%fd198, %fd1, %fd197;
	mul.wide.u32 	%rd30, %r86, 24;
	add.s64 	%rd32, %rd31, %rd30;
	ld.const.f64 	%fd199, [%rd32];
	ld.const.f64 	%fd200, [%rd29+8];
	bfe.u32 	%r73, %r10, 8, 8;
	cvt.u16.u32 	%rs11, %r73;
	and.b16  	%rs12, %rs11, 255;
	cvt.rn.f64.u16 	%fd201, %rs12;
	sub.f64 	%fd202, %fd201, %fd200;
	ld.const.f64 	%fd203, [%rd32+24];
	mul.f64 	%fd204, %fd202, %fd203;
	fma.rn.f64 	%fd205, %fd198, %fd199, %fd204;
	ld.const.f64 	%fd206, [%rd29+16];
	bfe.u32 	%r74, %r10, 16, 8;
	cvt.u16.u32 	%rs13, %r74;
	and.b16  	%rs14, %rs13, 255;
	cvt.rn.f64.u16 	%fd207, %rs14;
	sub.f64 	%fd208, %fd207, %fd206;
	ld.const.f64 	%fd209, [%rd32+48];
	fma.rn.f64 	%fd210, %fd208, %fd209, %fd205;
	ld.const.f64 	%fd211, [%rd32+8];
	ld.const.f64 	%fd212, [%rd32+32];
	mul.f64 	%fd213, %fd202, %fd212;
	fma.rn.f64 	%fd214, %fd198, %fd211, %fd213;
	ld.const.f64 	%fd215, [%rd32+56];
	fma.rn.f64 	%fd216, %fd208, %fd215, %fd214;
	mul.f64 	%fd217, %fd216, %fd202;
	fma.rn.f64 	%fd218, %fd210, %fd198, %fd217;
	ld.const.f64 	%fd219, [%rd32+16];
	ld.const.f64 	%fd220, [%rd32+40];
	mul.f64 	%fd221, %fd202, %fd220;
	fma.rn.f64 	%fd222, %fd198, %fd219, %fd221;
	ld.const.f64 	%fd223, [%rd32+64];
	fma.rn.f64 	%fd224, %fd208, %fd223, %fd222;
	fma.rn.f64 	%fd225, %fd208, %fd224, %fd218;
	neg.f64 	%fd226, %fd225;
	mul.wide.u32 	%rd33, %r72, 8;
	add.s64 	%rd35, %rd34, %rd33;
	ld.const.f64 	%fd227, [%rd35];
	sub.f64 	%fd228, %fd226, %fd227;
	setp.gt.f64 	%p15, %fd228, %fd231;
	selp.b32 	%r88, %r72, %r88, %p15;
$L__BB0_11:
	st.global.u8 	[%rd1+3], %r88;
	mov.u32 	%r75, %ntid.x;
	mov.u32 	%r76, %nctaid.x;
	mad.lo.s32 	%r77, %r75, %r76, %r77;
	setp.lt.s32 	%p16, %r77, %r2;
	@%p16 bra 	$L__BB0_2;
$L__BB0_12:
	ret;

}


// ===== COMPILED SASS (sm_100) =====

	.target	sm_100

	.elftype	@"ET_EXEC"


//--------------------- .note.nv.tkinfo           --------------------------
	.section	.note.nv.tkinfo,"",@"SHT_NOTE"
	.sectionflags	@"SHF_NOTE_NV_TKINFO"
	.tkinfo
        /*0018*/ 	.word	0x00000002
        /*0030*/ 	.string	""
        /*0030*/ 	.string	"ptxas"
        /*0030*/ 	.string	"Cuda compilation tools, release 13.0, V13.0.88"
        /*0030*/ 	.string	"Build cuda_13.0.r13.0/compiler.36424714_0"
        /*0030*/ 	.string	"-arch sm_100 -m 64 "



//--------------------- .note.nv.cuinfo           --------------------------
	.section	.note.nv.cuinfo,"",@"SHT_NOTE"
	.sectionflags	@"SHF_NOTE_NV_CUINFO"
        /*0018*/ 	.short	0x0002
        /*001a*/ 	.short	0x0064
        /*001c*/ 	.short	0x0082
	.zero		2


//--------------------- .nv.info                  --------------------------
	.section	.nv.info,"",@"SHT_CUDA_INFO"
	.align	4


	//----- nvinfo : EIATTR_REGCOUNT
	.align		4
        /*0000*/ 	.byte	0x04, 0x2f
        /*0002*/ 	.short	(.L_4 - .L_3)
	.align		4
.L_3:
        /*0004*/ 	.word	index@(_Z3MLEP6uchar4iii)
        /*0008*/ 	.word	0x0000001f


	//----- nvinfo : EIATTR_FRAME_SIZE
	.align		4
.L_4:
        /*000c*/ 	.byte	0x04, 0x11
        /*000e*/ 	.short	(.L_6 - .L_5)
	.align		4
.L_5:
        /*0010*/ 	.word	index@(_Z3MLEP6uchar4iii)
        /*0014*/ 	.word	0x00000000


	//----- nvinfo : EIATTR_MIN_STACK_SIZE
	.align		4
.L_6:
        /*0018*/ 	.byte	0x04, 0x12
        /*001a*/ 	.short	(.L_8 - .L_7)
	.align		4
.L_7:
        /*001c*/ 	.word	index@(_Z3MLEP6uchar4iii)
        /*0020*/ 	.word	0x00000000
.L_8:


//--------------------- .nv.compat                --------------------------
	.section	.nv.compat,"",@"SHT_CUDA_COMPAT_INFO"
	.align	4
        /*0000*/ 	.byte	0x02, 0x09, 0x00, 0x00, 0x02, 0x02, 0x01, 0x00, 0x02, 0x05, 0x05, 0x00, 0x03, 0x07, 0x01, 0x01
        /*0010*/ 	.byte	0x02, 0x03, 0x00, 0x00, 0x02, 0x06, 0x01, 0x00, 0x04, 0x0b, 0x08, 0x00, 0x01, 0x00, 0x00, 0x00
        /*0020*/ 	.byte	0x00, 0x00, 0x00, 0x00


//--------------------- .nv.info._Z3MLEP6uchar4iii --------------------------
	.section	.nv.info._Z3MLEP6uchar4iii,"",@"SHT_CUDA_INFO"
	.sectionflags	@""
	.align	4


	//----- nvinfo : EIATTR_CUDA_API_VERSION
	.align		4
        /*0000*/ 	.byte	0x04, 0x37
        /*0002*/ 	.short	(.L_10 - .L_9)
.L_9:
        /*0004*/ 	.word	0x00000082


	//----- nvinfo : EIATTR_KPARAM_INFO
	.align		4
.L_10:
        /*0008*/ 	.byte	0x04, 0x17
        /*000a*/ 	.short	(.L_12 - .L_11)
.L_11:
        /*000c*/ 	.word	0x00000000
        /*0010*/ 	.short	0x0003
        /*0012*/ 	.short	0x0010
        /*0014*/ 	.byte	0x00, 0xf0, 0x11, 0x00


	//----- nvinfo : EIATTR_KPARAM_INFO
	.align		4
.L_12:
        /*0018*/ 	.byte	0x04, 0x17
        /*001a*/ 	.short	(.L_14 - .L_13)
.L_13:
        /*001c*/ 	.word	0x00000000
        /*0020*/ 	.short	0x0002
        /*0022*/ 	.short	0x000c
        /*0024*/ 	.byte	0x00, 0xf0, 0x11, 0x00


	//----- nvinfo : EIATTR_KPARAM_INFO
	.align		4
.L_14:
        /*0028*/ 	.byte	0x04, 0x17
        /*002a*/ 	.short	(.L_16 - .L_15)
.L_15:
        /*002c*/ 	.word	0x00000000
        /*0030*/ 	.short	0x0001
        /*0032*/ 	.short	0x0008
        /*0034*/ 	.byte	0x00, 0xf0, 0x11, 0x00


	//----- nvinfo : EIATTR_KPARAM_INFO
	.align		4
.L_16:
        /*0038*/ 	.byte	0x04, 0x17
        /*003a*/ 	.short	(.L_18 - .L_17)
.L_17:
        /*003c*/ 	.word	0x00000000
        /*0040*/ 	.short	0x0000
        /*0042*/ 	.short	0x0000
        /*0044*/ 	.byte	0x00, 0xf5, 0x21, 0x00


	//----- nvinfo : EIATTR_SPARSE_MMA_MASK
	.align		4
.L_18:
        /*0048*/ 	.byte	0x03, 0x50
        /*004a*/ 	.short	0x0000


	//----- nvinfo : EIATTR_MAXREG_COUNT
	.align		4
        /*004c*/ 	.byte	0x03, 0x1b
        /*004e*/ 	.short	0x00ff


	//----- nvinfo : EIATTR_MERCURY_ISA_VERSION
	.align		4
        /*0050*/ 	.byte	0x03, 0x5f
        /*0052*/ 	.short	0x0101


	//----- nvinfo : EIATTR_UNUSED_LOAD_BYTE_OFFSET
	.align		4
        /*0054*/ 	.byte	0x04, 0x44
        /*0056*/ 	.short	(.L_20 - .L_19)


	//   ....[0]....
.L_19:
        /*0058*/ 	.word	0x00000100
        /*005c*/ 	.word	0x00000007


	//----- nvinfo : EIATTR_VRC_CTA_INIT_COUNT
	.align		4
.L_20:
        /*0060*/ 	.byte	0x02, 0x4a
	.zero		1
	.zero		1


	//----- nvinfo : EIATTR_EXIT_INSTR_OFFSETS
	.align		4
        /*0064*/ 	.byte	0x04, 0x1c
        /*0066*/ 	.short	(.L_22 - .L_21)


	//   ....[0]....
.L_21:
        /*0068*/ 	.word	0x000000b0


	//   ....[1]....
        /*006c*/ 	.word	0x000014b0


	//----- nvinfo : EIATTR_CRS_STACK_SIZE
	.align		4
.L_22:
        /*0070*/ 	.byte	0x04, 0x1e
        /*0072*/ 	.short	(.L_24 - .L_23)
.L_23:
        /*0074*/ 	.word	0x00000000


	//----- nvinfo : EIATTR_CBANK_PARAM_SIZE
	.align		4
.L_24:
        /*0078*/ 	.byte	0x03, 0x19
        /*007a*/ 	.short	0x0014


	//----- nvinfo : EIATTR_PARAM_CBANK
	.align		4
        /*007c*/ 	.byte	0x04, 0x0a
        /*007e*/ 	.short	(.L_26 - .L_25)
	.align		4
.L_25:
        /*0080*/ 	.word	index@(.nv.constant0._Z3MLEP6uchar4iii)
        /*0084*/ 	.short	0x0380
        /*0086*/ 	.short	0x0014


	//----- nvinfo : EIATTR_SW_WAR
	.align		4
.L_26:
        /*0088*/ 	.byte	0x04, 0x36
        /*008a*/ 	.short	(.L_28 - .L_27)
.L_27:
        /*008c*/ 	.word	0x00000008
.L_28:


//--------------------- .nv.callgraph             --------------------------
	.section	.nv.callgraph,"",@"SHT_CUDA_CALLGRAPH"
	.align	4
	.sectionentsize	8
	.align		4
        /*0000*/ 	.word	0x00000000
	.align		4
        /*0004*/ 	.word	0xffffffff
	.align		4
        /*0008*/ 	.word	0x00000000
	.align		4
        /*000c*/ 	.word	0xfffffffe
	.align		4
        /*0010*/ 	.word	0x00000000
	.align		4
        /*0014*/ 	.word	0xfffffffd
	.align		4
        /*0018*/ 	.word	0x00000000
	.align		4
        /*001c*/ 	.word	0xfffffffc


//--------------------- .nv.constant3             --------------------------
	.section	.nv.constant3,"a",@progbits
	.align	8
.nv.constant3:
	.type		avg,@object
	.size		avg,(logAbsDet - avg)
avg:
	.zero		768
	.type		logAbsDet,@object
	.size		logAbsDet,(covInv - logAbsDet)
logAbsDet:
	.zero		256
	.type		covInv,@object
	.size		covInv,(.L_2 - covInv)
covInv:
	.zero		2304
.L_2:


//--------------------- .text._Z3MLEP6uchar4iii   --------------------------
	.section	.text._Z3MLEP6uchar4iii,"ax",@progbits
	.align	128
        .global         _Z3MLEP6uchar4iii
        .type           _Z3MLEP6uchar4iii,@function
        .size           _Z3MLEP6uchar4iii,(.L_x_6 - _Z3MLEP6uchar4iii)
        .other          _Z3MLEP6uchar4iii,@"STO_CUDA_ENTRY STV_DEFAULT"
_Z3MLEP6uchar4iii:
.text._Z3MLEP6uchar4iii:
[----:B------:R-:W-:Y:S01]  /*0000*/  LDC R1, c[0x0][0x37c] ;  /* 0x0000df00ff017b82 */ /* 0x000fe20000000800 */
[----:B------:R-:W0:Y:S07]  /*0010*/  S2R R3, SR_TID.X ;  /* 0x0000000000037919 */ /* 0x000e2e0000002100 */
[----:B------:R-:W0:Y:S01]  /*0020*/  S2UR UR7, SR_CTAID.X ;  /* 0x00000000000779c3 */ /* 0x000e220000002500 */
[----:B------:R-:W1:Y:S01]  /*0030*/  LDCU UR6, c[0x0][0x390] ;  /* 0x00007200ff0677ac */ /* 0x000e620008000800 */
[----:B------:R-:W2:Y:S06]  /*0040*/  LDCU.64 UR4, c[0x0][0x388] ;  /* 0x00007100ff0477ac */ /* 0x000eac0008000a00 */
[----:B------:R-:W0:Y:S01]  /*0050*/  LDC R0, c[0x0][0x360] ;  /* 0x0000d800ff007b82 */ /* 0x000e220000000800 */
[----:B-1----:R-:W-:-:S02]  /*0060*/  UISETP.GE.AND UP0, UPT, UR6, 0x1, UPT ;  /* 0x000000010600788c */ /* 0x002fc4000bf06270 */
[----:B--2---:R-:W-:-:S04]  /*0070*/  UIMAD UR4, UR5, UR4, URZ ;  /* 0x00000004050472a4 */ /* 0x004fc8000f8e02ff */
[----:B------:R-:W-:Y:S01]  /*0080*/  PLOP3.LUT P0, PT, PT, PT, UP0, 0x80, 0x8 ;  /* 0x000000000008781c */ /* 0x000fe20003f0f008 */
[----:B0-----:R-:W-:-:S05]  /*0090*/  IMAD R0, R0, UR7, R3 ;  /* 0x0000000700007c24 */ /* 0x001fca000f8e0203 */
[----:B------:R-:W-:-:S13]  /*00a0*/  ISETP.GE.OR P0, PT, R0, UR4, !P0 ;  /* 0x0000000400007c0c */ /* 0x000fda000c706670 */
[----:B------:R-:W-:Y:S05]  /*00b0*/  @P0 EXIT ;  /* 0x000000000000094d */ /* 0x000fea0003800000 */
[----:B------:R-:W0:Y:S01]  /*00c0*/  LDCU.64 UR12, c[0x0][0x358] ;  /* 0x00006b00ff0c77ac */ /* 0x000e220008000a00 */
[----:B------:R-:W-:-:S12]  /*00d0*/  UIMAD UR5, UR6, 0x3, URZ ;  /* 0x00000003060578a4 */ /* 0x000fd8000f8e02ff */
.L_x_4:
[----:B-1----:R-:W1:Y:S02]  /*00e0*/  LDC.64 R4, c[0x0][0x380] ;  /* 0x0000e000ff047b82 */ /* 0x002e640000000a00 */
[----:B-1----:R-:W-:-:S05]  /*00f0*/  IMAD.WIDE R4, R0, 0x4, R4 ;  /* 0x0000000400047825 */ /* 0x002fca00078e0204 */
[----:B0-----:R-:W2:Y:S01]  /*0100*/  LDG.E R27, desc[UR12][R4.64] ;  /* 0x0000000c041b7981 */ /* 0x001ea2000c1e1900 */
[----:B------:R-:W-:Y:S01]  /*0110*/  UISETP.GE.AND UP0, UPT, UR5, 0xa, UPT ;  /* 0x0000000a0500788c */ /* 0x000fe2000bf06270 */
[----:B------:R-:W-:Y:S02]  /*0120*/  IMAD.MOV.U32 R26, RZ, RZ, RZ ;  /* 0x000000ffff1a7224 */ /* 0x000fe400078e00ff */
[----:B------:R-:W-:Y:S02]  /*0130*/  IMAD.MOV.U32 R6, RZ, RZ, -0x1 ;  /* 0xffffffffff067424 */ /* 0x000fe400078e00ff */
[----:B------:R-:W-:Y:S01]  /*0140*/  IMAD.MOV.U32 R7, RZ, RZ, -0x100001 ;  /* 0xffefffffff077424 */ /* 0x000fe200078e00ff */
[----:B--2---:R0:W1:Y:S03]  /*0150*/  I2F.F64.U8 R10, R27 ;  /* 0x0000001b000a7312 */ /* 0x0040660000001800 */
[----:B------:R-:W-:Y:S05]  /*0160*/  BRA.U !UP0, `(.L_x_0) ;  /* 0x0000000908947547 */ /* 0x000fea000b800000 */
[----:B------:R-:W-:Y:S01]  /*0170*/  UISETP.LT.AND UP0, UPT, UR5, 0x3, UPT ;  /* 0x000000030500788c */ /* 0x000fe2000bf01270 */
[----:B------:R2:W3:Y:S01]  /*0180*/  I2F.F64.U8 R8, R27.B1 ;  /* 0x1000001b00087312 */ /* 0x0004e20000001800 */
[----:B------:R-:W-:Y:S02]  /*0190*/  IMAD.MOV.U32 R26, RZ, RZ, 0x6 ;  /* 0x00000006ff1a7424 */ /* 0x000fe400078e00ff */
[----:B------:R-:W-:Y:S01]  /*01a0*/  USEL UR6, UR5, 0x3, !UP0 ;  /* 0x0000000305067887 */ /* 0x000fe2000c000000 */
[----:B------:R-:W-:Y:S02]  /*01b0*/  IMAD.MOV.U32 R6, RZ, RZ, -0x1 ;  /* 0xffffffffff067424 */ /* 0x000fe400078e00ff */
[----:B------:R-:W-:Y:S01]  /*01c0*/  IMAD.MOV.U32 R7, RZ, RZ, -0x100001 ;  /* 0xffefffffff077424 */ /* 0x000fe200078e00ff */
[----:B------:R-:W-:-:S04]  /*01d0*/  UIADD3 UR6, UPT, UPT, UR6, -0x1, URZ ;  /* 0xffffffff06067890 */ /* 0x000fc8000fffe0ff */
[----:B------:R-:W-:-:S04]  /*01e0*/  UIMAD.WIDE.U32 UR6, UR6, -0x55555555, URZ ;  /* 0xaaaaaaab060678a5 */ /* 0x000fc8000f8e00ff */
[----:B------:R-:W-:-:S04]  /*01f0*/  USHF.R.U32.HI UR7, URZ, 0x1, UR7 ;  /* 0x00000001ff077899 */ /* 0x000fc80008011607 */
[----:B------:R-:W-:-:S04]  /*0200*/  UIADD3 UR7, UPT, UPT, UR7, 0x1, URZ ;  /* 0x0000000107077890 */ /* 0x000fc8000fffe0ff */
[----:B------:R-:W-:-:S04]  /*0210*/  ULOP3.LUT UR7, UR7, 0x7ffffffc, URZ, 0xc0, !UPT ;  /* 0x7ffffffc07077892 */ /* 0x000fc8000f8ec0ff */
[----:B------:R-:W-:-:S06]  /*0220*/  UIADD3 UR7, UPT, UPT, -UR7, URZ, URZ ;  /* 0x000000ff07077290 */ /* 0x000fcc000fffe1ff */
[----:B--23--:R-:W-:-:S07]  /*0230*/  IMAD.U32 R2, RZ, RZ, UR7 ;  /* 0x00000007ff027e24 */ /* 0x00cfce000f8e00ff */
.L_x_1:
[----:B------:R-:W-:Y:S01]  /*0240*/  R2UR UR9, R26 ;  /* 0x000000001a0972ca */ /* 0x000fe200000e0000 */
[----:B------:R-:W2:Y:S01]  /*0250*/  I2F.F64.U8 R14, R27.B2 ;  /* 0x2000001b000e7312 */ /* 0x000ea20000001800 */
[----:B------:R-:W-:-:S11]  /*0260*/  IADD3 R2, PT, PT, R2, 0x4, RZ ;  /* 0x0000000402027810 */ /* 0x000fd60007ffe0ff */
[----:B------:R-:W-:-:S04]  /*0270*/  UIADD3 UR9, UPT, UPT, UR9, -0x6, URZ ;  /* 0xfffffffa09097890 */ /* 0x000fc8000fffe0ff */
[----:B------:R-:W-:-:S04]  /*0280*/  UIMAD.WIDE.U32 UR6, UR9, -0x55555555, URZ ;  /* 0xaaaaaaab090678a5 */ /* 0x000fc8000f8e00ff */
[----:B------:R-:W-:-:S03]  /*0290*/  USHF.R.U32.HI UR6, URZ, 0x1, UR7 ;  /* 0x00000001ff067899 */ /* 0x000fc60008011607 */
[----:B------:R-:W-:Y:S01]  /*02a0*/  UMOV UR7, 0x400 ;  /* 0x0000040000077882 */ /* 0x000fe20000000000 */
[----:B------:R-:W-:Y:S02]  /*02b0*/  UIMAD UR8, UR6, 0x18, URZ ;  /* 0x00000018060878a4 */ /* 0x000fe4000f8e02ff */
[----:B------:R-:W-:-:S03]  /*02c0*/  UIMAD UR7, UR9, 0x18, UR7 ;  /* 0x00000018090778a4 */ /* 0x000fc6000f8e0207 */
[----:B------:R-:W-:Y:S02]  /*02d0*/  UMOV UR9, 0x300 ;  /* 0x0000030000097882 */ /* 0x000fe40000000000 */
[----:B------:R-:W-:-:S05]  /*02e0*/  ULEA UR9, UR6, UR9, 0x3 ;  /* 0x0000000906097291 */ /* 0x000fca000f8e18ff */
[----:B------:R-:W3:Y:S01]  /*02f0*/  LDCU.64 UR14, c[0x3][UR8+0x8] ;  /* 0x00c00100080e77ac */ /* 0x000ee20008000a00 */
[----:B------:R-:W1:Y:S01]  /*0300*/  LDCU.64 UR10, c[0x3][UR8] ;  /* 0x00c00000080a77ac */ /* 0x000e620008000a00 */
[----:B------:R-:W4:Y:S01]  /*0310*/  LDCU.64 UR20, c[0x3][UR7+0x20] ;  /* 0x00c00400071477ac */ /* 0x000f220008000a00 */
[----:B------:R-:W2:Y:S01]  /*0320*/  LDCU.64 UR16, c[0x3][UR8+0x10] ;  /* 0x00c00200081077ac */ /* 0x000ea20008000a00 */
[----:B------:R-:W5:Y:S01]  /*0330*/  LDCU.64 UR18, c[0x3][UR7+0x8] ;  /* 0x00c00100071277ac */ /* 0x000f620008000a00 */
[----:B---3--:R-:W-:Y:S01]  /*0340*/  DADD R20, R8, -UR14 ;  /* 0x8000000e08147e29 */ /* 0x008fe20008000000 */
[----:B------:R-:W3:Y:S01]  /*0350*/  LDCU.64 UR14, c[0x3][UR7+0x18] ;  /* 0x00c00300070e77ac */ /* 0x000ee20008000a00 */
[----:B-1----:R-:W-:Y:S01]  /*0360*/  DADD R22, R10, -UR10 ;  /* 0x8000000a0a167e29 */ /* 0x002fe20008000000 */
[----:B------:R-:W1:Y:S05]  /*0370*/  LDCU.64 UR22, c[0x3][UR7+0x38] ;  /* 0x00c00700071677ac */ /* 0x000e6a0008000a00 */
[----:B----4-:R-:W-:Y:S01]  /*0380*/  DMUL R16, R20, UR20 ;  /* 0x0000001414107c28 */ /* 0x010fe20008000000 */
[----:B------:R-:W4:Y:S01]  /*0390*/  LDCU.64 UR10, c[0x3][UR7] ;  /* 0x00c00000070a77ac */ /* 0x000f220008000a00 */
[----:B--2---:R-:W-:Y:S01]  /*03a0*/  DADD R12, R14, -UR16 ;  /* 0x800000100e0c7e29 */ /* 0x004fe20008000000 */
[----:B------:R-:W2:Y:S05]  /*03b0*/  LDCU.64 UR20, c[0x3][UR7+0x28] ;  /* 0x00c00500071477ac */ /* 0x000eaa0008000a00 */
[----:B-----5:R-:W-:Y:S01]  /*03c0*/  DFMA R16, R22, UR18, R16 ;  /* 0x0000001216107c2b */ /* 0x020fe20008000010 */
[----:B------:R-:W5:Y:S01]  /*03d0*/  LDCU.64 UR16, c[0x3][UR7+0x30] ;  /* 0x00c00600071077ac */ /* 0x000f620008000a00 */
[----:B---3--:R-:W-:Y:S01]  /*03e0*/  DMUL R18, R20, UR14 ;  /* 0x0000000e14127c28 */ /* 0x008fe20008000000 */
[----:B------:R-:W3:Y:S05]  /*03f0*/  LDCU.64 UR14, c[0x3][UR7+0x10] ;  /* 0x00c00200070e77ac */ /* 0x000eea0008000a00 */
[----:B-1----:R-:W-:Y:S01]  /*0400*/  DFMA R16, R12, UR22, R16 ;  /* 0x000000160c107c2b */ /* 0x002fe20008000010 */
[----:B------:R-:W1:Y:S01]  /*0410*/  LDCU.64 UR18, c[0x3][UR8+0x20] ;  /* 0x00c00400081277ac */ /* 0x000e620008000a00 */
[----:B----4-:R-:W-:Y:S01]  /*0420*/  DFMA R18, R22, UR10, R18 ;  /* 0x0000000a16127c2b */ /* 0x010fe20008000012 */
[----:B------:R-:W4:Y:S05]  /*0430*/  LDCU.64 UR10, c[0x3][UR7+0x40] ;  /* 0x00c00800070a77ac */ /* 0x000f2a0008000a00 */
[----:B------:R-:W-:-:S02]  /*0440*/  DMUL R16, R20, R16 ;  /* 0x0000001014107228 */ /* 0x000fc40000000000 */
[----:B--2---:R-:W-:Y:S01]  /*0450*/  DMUL R20, R20, UR20 ;  /* 0x0000001414147c28 */ /* 0x004fe20008000000 */
[----:B------:R-:W2:Y:S01]  /*0460*/  LDCU.64 UR24, c[0x3][UR7+0x68] ;  /* 0x00c00d00071877ac */ /* 0x000ea20008000a00 */
[----:B-----5:R-:W-:Y:S01]  /*0470*/  DFMA R18, R12, UR16, R18 ;  /* 0x000000100c127c2b */ /* 0x020fe20008000012 */
[----:B------:R-:W5:Y:S05]  /*0480*/  LDCU.64 UR16, c[0x3][UR8+0x18] ;  /* 0x00c00300081077ac */ /* 0x000f6a0008000a00 */
[C---:B---3--:R-:W-:Y:S01]  /*0490*/  DFMA R20, R22.reuse, UR14, R20 ;  /* 0x0000000e16147c2b */ /* 0x048fe20008000014 */
[----:B------:R-:W3:Y:S01]  /*04a0*/  LDCU.64 UR14, c[0x3][UR9] ;  /* 0x00c00000090e77ac */ /* 0x000ee20008000a00 */
[----:B------:R-:W-:Y:S01]  /*04b0*/  DFMA R16, R22, R18, R16 ;  /* 0x000000121610722b */ /* 0x000fe20000000010 */
[----:B------:R-:W0:Y:S05]  /*04c0*/  LDCU.64 UR22, c[0x3][UR7+0x50] ;  /* 0x00c00a00071677ac */ /* 0x000e2a0008000a00 */
[C---:B----4-:R-:W-:Y:S01]  /*04d0*/  DFMA R20, R12.reuse, UR10, R20 ;  /* 0x0000000a0c147c2b */ /* 0x050fe20008000014 */
[----:B------:R-:W4:Y:S01]  /*04e0*/  LDCU.64 UR20, c[0x3][UR8+0x28] ;  /* 0x00c00500081477ac */ /* 0x000f220008000a00 */
[----:B------:R-:W0:Y:S06]  /*04f0*/  LDCU.64 UR10, c[0x3][UR7+0x48] ;  /* 0x00c00900070a77ac */ /* 0x000e2c0008000a00 */
[----:B------:R-:W-:Y:S01]  /*0500*/  DFMA R16, R12, R20, R16 ;  /* 0x000000140c10722b */ /* 0x000fe20000000010 */
[----:B------:R-:W0:Y:S01]  /*0510*/  LDCU.64 UR26, c[0x3][UR7+0xb0] ;  /* 0x00c01600071a77ac */ /* 0x000e220008000a00 */
[----:B-1----:R-:W-:-:S02]  /*0520*/  DADD R12, R8, -UR18 ;  /* 0x80000012080c7e29 */ /* 0x002fc40008000000 */
[----:B-----5:R-:W-:Y:S01]  /*0530*/  DADD R20, R10, -UR16 ;  /* 0x800000100a147e29 */ /* 0x020fe20008000000 */
[----:B------:R-:W1:Y:S03]  /*0540*/  LDCU.64 UR18, c[0x3][UR7+0x60] ;  /* 0x00c00c00071277ac */ /* 0x000e660008000a00 */
[----:B---3--:R-:W-:Y:S01]  /*0550*/  DADD R22, -R16, -UR14 ;  /* 0x8000000e10167e29 */ /* 0x008fe20008000100 */
[----:B------:R-:W3:Y:S01]  /*0560*/  LDCU.64 UR16, c[0x3][UR7+0x80] ;  /* 0x00c01000071077ac */ /* 0x000ee20008000a00 */
[----:B--2---:R-:W-:Y:S02]  /*0570*/  DMUL R16, R12, UR24 ;  /* 0x000000180c107c28 */ /* 0x004fe40008000000 */
[----:B----4-:R-:W-:Y:S01]  /*0580*/  DADD R18, R14, -UR20 ;  /* 0x800000140e127e29 */ /* 0x010fe20008000000 */
[----:B------:R-:W2:Y:S03]  /*0590*/  LDCU.64 UR14, c[0x3][UR7+0x78] ;  /* 0x00c00f00070e77ac */ /* 0x000ea60008000a00 */
[----:B------:R-:W-:Y:S01]  /*05a0*/  DSETP.GT.AND P1, PT, R22, R6, PT ;  /* 0x000000061600722a */ /* 0x000fe20003f24000 */
[----:B------:R-:W4:Y:S01]  /*05b0*/  LDCU.64 UR20, c[0x3][UR8+0x38] ;  /* 0x00c00700081477ac */ /* 0x000f220008000a00 */
[----:B0-----:R-:W-:Y:S01]  /*05c0*/  DFMA R16, R20, UR22, R16 ;  /* 0x0000001614107c2b */ /* 0x001fe20008000010 */
[----:B------:R-:W0:Y:S03]  /*05d0*/  LDCU.64 UR22, c[0x3][UR7+0x70] ;  /* 0x00c00e00071677ac */ /* 0x000e260008000a00 */
[----:B------:R-:W-:-:S02]  /*05e0*/  FSEL R6, R22, R6, P1 ;  /* 0x0000000616067208 */ /* 0x000fc40000800000 */
[----:B------:R-:W-:Y:S01]  /*05f0*/  FSEL R7, R23, R7, P1 ;  /* 0x0000000717077208 */ /* 0x000fe20000800000 */
[----:B-1----:R-:W-:Y:S01]  /*0600*/  DMUL R22, R12, UR18 ;  /* 0x000000120c167c28 */ /* 0x002fe20008000000 */
[----:B------:R-:W1:Y:S01]  /*0610*/  LDCU.64 UR18, c[0x3][UR7+0x58] ;  /* 0x00c00b00071277ac */ /* 0x000e620008000a00 */
[----:B---3--:R-:W-:Y:S01]  /*0620*/  DFMA R16, R18, UR16, R16 ;  /* 0x0000001012107c2b */ /* 0x008fe20008000010 */
[----:B------:R-:W-:Y:S01]  /*0630*/  SEL R3, R3, UR6, !P1 ;  /* 0x0000000603037c07 */ /* 0x000fe2000c800000 */
[----:B------:R-:W3:Y:S01]  /*0640*/  LDCU.64 UR16, c[0x3][UR8+0x30] ;  /* 0x00c00600081077ac */ /* 0x000ee20008000a00 */
[----:B------:R-:W-:-:S03]  /*0650*/  ISETP.NE.AND P1, PT, R2, RZ, PT ;  /* 0x000000ff0200720c */ /* 0x000fc60003f25270 */
[----:B------:R-:W-:Y:S01]  /*0660*/  DFMA R22, R20, UR10, R22 ;  /* 0x0000000a14167c2b */ /* 0x000fe20008000016 */
[----:B------:R-:W5:Y:S01]  /*0670*/  LDCU.64 UR10, c[0x3][UR7+0x88] ;  /* 0x00c01100070a77ac */ /* 0x000f620008000a00 */
[C---:B------:R-:W-:Y:S01]  /*0680*/  DMUL R16, R12.reuse, R16 ;  /* 0x000000100c107228 */ /* 0x040fe20000000000 */
[----:B------:R-:W5:Y:S01]  /*0690*/  LDCU.64 UR24, c[0x3][UR7+0x98] ;  /* 0x00c01300071877ac */ /* 0x000f620008000a00 */
[----:B0-----:R-:W-:-:S04]  /*06a0*/  DMUL R12, R12, UR22 ;  /* 0x000000160c0c7c28 */ /* 0x001fc80008000000 */
[----:B--2---:R-:W-:Y:S01]  /*06b0*/  DFMA R22, R18, UR14, R22 ;  /* 0x0000000e12167c2b */ /* 0x004fe20008000016 */
[----:B------:R-:W0:Y:S01]  /*06c0*/  LDCU.64 UR14, c[0x3][UR9+0x8] ;  /* 0x00c00100090e77ac */ /* 0x000e220008000a00 */
[----:B------:R-:W2:Y:S02]  /*06d0*/  LDCU.64 UR22, c[0x3][UR8+0x40] ;  /* 0x00c00800081677ac */ /* 0x000ea40008000a00 */
[----:B-1----:R-:W-:-:S04]  /*06e0*/  DFMA R12, R20, UR18, R12 ;  /* 0x00000012140c7c2b */ /* 0x002fc8000800000c */
[----:B------:R-:W-:Y:S01]  /*06f0*/  DFMA R16, R20, R22, R16 ;  /* 0x000000161410722b */ /* 0x000fe20000000010 */
[----:B------:R-:W1:Y:S01]  /*0700*/  LDCU.64 UR18, c[0x3][UR7+0xa8] ;  /* 0x00c01500071277ac */ /* 0x000e620008000a00 */
[----:B----4-:R-:W-:Y:S02]  /*0710*/  DADD R20, R8, -UR20 ;  /* 0x8000001408147e29 */ /* 0x010fe40008000000 */
[----:B---3--:R-:W-:Y:S01]  /*0720*/  DADD R22, R10, -UR16 ;  /* 0x800000100a167e29 */ /* 0x008fe20008000000 */
[----:B------:R-:W3:Y:S01]  /*0730*/  LDCU.64 UR16, c[0x3][UR7+0xc8] ;  /* 0x00c01900071077ac */ /* 0x000ee20008000a00 */
[C---:B-----5:R-:W-:Y:S01]  /*0740*/  DFMA R12, R18.reuse, UR10, R12 ;  /* 0x0000000a120c7c2b */ /* 0x060fe2000800000c */
[----:B------:R-:W4:Y:S01]  /*0750*/  LDCU.64 UR10, c[0x3][UR7+0x90] ;  /* 0x00c01200070a77ac */ /* 0x000f220008000a00 */
[----:B------:R-:W5:Y:S06]  /*0760*/  LDCU.64 UR20, c[0x3][UR7+0xb8] ;  /* 0x00c01700071477ac */ /* 0x000f6c0008000a00 */
[----:B------:R-:W-:-:S02]  /*0770*/  DFMA R18, R18, R12, R16 ;  /* 0x0000000c1212722b */ /* 0x000fc40000000010 */
[----:B------:R-:W-:Y:S01]  /*0780*/  DMUL R16, R20, UR26 ;  /* 0x0000001a14107c28 */ /* 0x000fe20008000000 */
[----:B------:R-:W4:Y:S01]  /*0790*/  LDCU.64 UR26, c[0x3][UR7+0xf8] ;  /* 0x00c01f00071a77ac */ /* 0x000f220008000a00 */
[----:B--2---:R-:W-:Y:S01]  /*07a0*/  DADD R12, R14, -UR22 ;  /* 0x800000160e0c7e29 */ /* 0x004fe20008000000 */
[----:B------:R-:W2:Y:S03]  /*07b0*/  LDCU.64 UR22, c[0x3][UR8+0x50] ;  /* 0x00c00a00081677ac */ /* 0x000ea60008000a00 */
[----:B0-----:R-:W-:Y:S02]  /*07c0*/  DADD R18, -R18, -UR14 ;  /* 0x8000000e12127e29 */ /* 0x001fe40008000100 */
[----:B------:R-:W-:Y:S01]  /*07d0*/  DFMA R16, R22, UR24, R16 ;  /* 0x0000001816107c2b */ /* 0x000fe20008000010 */
[----:B------:R-:W0:Y:S01]  /*07e0*/  LDCU.64 UR14, c[0x3][UR7+0xc0] ;  /* 0x00c01800070e77ac */ /* 0x000e220008000a00 */
[----:B------:R-:W2:Y:S04]  /*07f0*/  LDCU.64 UR24, c[0x3][UR7+0xe0] ;  /* 0x00c01c00071877ac */ /* 0x000ea80008000a00 */
[----:B------:R-:W-:-:S02]  /*0800*/  DSETP.GT.AND P2, PT, R18, R6, PT ;  /* 0x000000061200722a */ /* 0x000fc40003f44000 */
[----:B---3--:R-:W-:Y:S01]  /*0810*/  DFMA R16, R12, UR16, R16 ;  /* 0x000000100c107c2b */ /* 0x008fe20008000010 */
[----:B------:R-:W3:Y:S03]  /*0820*/  LDCU.64 UR16, c[0x3][UR7+0xd0] ;  /* 0x00c01a00071077ac */ /* 0x000ee60008000a00 */
[----:B------:R-:W-:Y:S02]  /*0830*/  FSEL R6, R18, R6, P2 ;  /* 0x0000000612067208 */ /* 0x000fe40001000000 */
[----:B------:R-:W-:Y:S01]  /*0840*/  FSEL R7, R19, R7, P2 ;  /* 0x0000000713077208 */ /* 0x000fe20001000000 */
[C---:B-1----:R-:W-:Y:S01]  /*0850*/  DMUL R18, R20.reuse, UR18 ;  /* 0x0000001214127c28 */ /* 0x042fe20008000000 */
[----:B------:R-:W1:Y:S01]  /*0860*/  LDCU.64 UR18, c[0x3][UR7+0xa0] ;  /* 0x00c01400071277ac */ /* 0x000e620008000a00 */
[C---:B------:R-:W-:Y:S02]  /*0870*/  DMUL R16, R20.reuse, R16 ;  /* 0x0000001014107228 */ /* 0x040fe40000000000 */
[----:B-----5:R-:W-:Y:S01]  /*0880*/  DMUL R20, R20, UR20 ;  /* 0x0000001414147c28 */ /* 0x020fe20008000000 */
[----:B------:R-:W5:Y:S03]  /*0890*/  LDCU.64 UR20, c[0x3][UR8+0x48] ;  /* 0x00c00900081477ac */ /* 0x000f660008000a00 */
[----:B----4-:R-:W-:Y:S01]  /*08a0*/  DFMA R18, R22, UR10, R18 ;  /* 0x0000000a16127c2b */ /* 0x010fe20008000012 */
[----:B------:R-:W4:Y:S07]  /*08b0*/  LDCU.64 UR10, c[0x3][UR8+0x58] ;  /* 0x00c00b00080a77ac */ /* 0x000f2e0008000a00 */
[----:B0-----:R-:W-:Y:S01]  /*08c0*/  DFMA R18, R12, UR14, R18 ;  /* 0x0000000e0c127c2b */ /* 0x001fe20008000012 */
[----:B------:R-:W0:Y:S01]  /*08d0*/  LDCU.64 UR14, c[0x3][UR9+0x10] ;  /* 0x00c00200090e77ac */ /* 0x000e220008000a00 */
[C---:B-1----:R-:W-:Y:S01]  /*08e0*/  DFMA R20, R22.reuse, UR18, R20 ;  /* 0x0000001216147c2b */ /* 0x042fe20008000014 */
[----:B------:R-:W1:Y:S05]  /*08f0*/  LDCU.64 UR18, c[0x3][UR7+0xf0] ;  /* 0x00c01e00071277ac */ /* 0x000e6a0008000a00 */
[----:B------:R-:W-:Y:S01]  /*0900*/  DFMA R16, R22, R18, R16 ;  /* 0x000000121610722b */ /* 0x000fe20000000010 */
[----:B------:R-:W0:Y:S01]  /*0910*/  LDCU.64 UR8, c[0x3][UR9+0x18] ;  /* 0x00c00300090877ac */ /* 0x000e220008000a00 */
[----:B--2---:R-:W-:-:S02]  /*0920*/  DADD R22, R8, -UR22 ;  /* 0x8000001608167e29 */ /* 0x004fc40008000000 */
[----:B---3--:R-:W-:Y:S01]  /*0930*/  DFMA R20, R12, UR16, R20 ;  /* 0x000000100c147c2b */ /* 0x008fe20008000014 */
[----:B------:R-:W2:Y:S01]  /*0940*/  LDCU.64 UR22, c[0x3][UR7+0x110] ;  /* 0x00c02200071677ac */ /* 0x000ea20008000a00 */
[----:B----4-:R-:W-:Y:S01]  /*0950*/  DADD R14, R14, -UR10 ;  /* 0x8000000a0e0e7e29 */ /* 0x010fe20008000000 */
[----:B------:R-:W3:Y:S05]  /*0960*/  LDCU.64 UR16, c[0x3][UR7+0xd8] ;  /* 0x00c01b00071077ac */ /* 0x000eea0008000a00 */
[----:B------:R-:W-:Y:S01]  /*0970*/  DFMA R12, R12, R20, R16 ;  /* 0x000000140c0c722b */ /* 0x000fe20000000010 */
[----:B------:R-:W4:Y:S01]  /*0980*/  LDCU.64 UR10, c[0x3][UR7+0x118] ;  /* 0x00c02300070a77ac */ /* 0x000f220008000a00 */
[----:B-----5:R-:W-:-:S02]  /*0990*/  DADD R16, R10, -UR20 ;  /* 0x800000140a107e29 */ /* 0x020fc40008000000 */
[C---:B------:R-:W-:Y:S01]  /*09a0*/  DMUL R20, R22.reuse, UR26 ;  /* 0x0000001a16147c28 */ /* 0x040fe20008000000 */
[----:B------:R-:W5:Y:S01]  /*09b0*/  LDCU.64 UR20, c[0x3][UR7+0x100] ;  /* 0x00c02000071477ac */ /* 0x000f620008000a00 */
[----:B-1----:R-:W-:Y:S02]  /*09c0*/  DMUL R18, R22, UR18 ;  /* 0x0000001216127c28 */ /* 0x002fe40008000000 */
[----:B0-----:R-:W-:Y:S01]  /*09d0*/  DADD R12, -R12, -UR14 ;  /* 0x8000000e0c0c7e29 */ /* 0x001fe20008000100 */
[----:B------:R-:W0:Y:S03]  /*09e0*/  LDCU.64 UR14, c[0x3][UR7+0x108] ;  /* 0x00c02100070e77ac */ /* 0x000e260008000a00 */
[C---:B------:R-:W-:Y:S01]  /*09f0*/  DFMA R20, R16.reuse, UR24, R20 ;  /* 0x0000001810147c2b */ /* 0x040fe20008000014 */
[----:B------:R-:W1:Y:S01]  /*0a00*/  LDCU.64 UR18, c[0x3][UR7+0xe8] ;  /* 0x00c01d00071277ac */ /* 0x000e620008000a00 */
[----:B---3--:R-:W-:-:S02]  /*0a10*/  DFMA R18, R16, UR16, R18 ;  /* 0x0000001010127c2b */ /* 0x008fc40008000012 */
[----:B------:R-:W-:-:S04]  /*0a20*/  DSETP.GT.AND P3, PT, R12, R6, PT ;  /* 0x000000060c00722a */ /* 0x000fc80003f64000 */
[C---:B--2---:R-:W-:Y:S02]  /*0a30*/  DFMA R20, R14.reuse, UR22, R20 ;  /* 0x000000160e147c2b */ /* 0x044fe40008000014 */
[----:B------:R-:W-:Y:S01]  /*0a40*/  FSEL R6, R12, R6, P3 ;  /* 0x000000060c067208 */ /* 0x000fe20001800000 */
[C---:B------:R-:W-:Y:S01]  /*0a50*/  VIADD R12, R26.reuse, 0xfffffffd ;  /* 0xfffffffd1a0c7836 */ /* 0x040fe20000000000 */
[----:B------:R-:W-:Y:S01]  /*0a60*/  FSEL R7, R13, R7, P3 ;  /* 0x000000070d077208 */ /* 0x000fe20001800000 */
[----:B------:R-:W-:Y:S01]  /*0a70*/  VIADD R13, R26, 0x3 ;  /* 0x000000031a0d7836 */ /* 0x000fe20000000000 */
[----:B0-----:R-:W-:Y:S01]  /*0a80*/  DFMA R18, R14, UR14, R18 ;  /* 0x0000000e0e127c2b */ /* 0x001fe20008000012 */
[----:B------:R-:W-:Y:S01]  /*0a90*/  IMAD.HI.U32 R12, R12, -0x55555555, RZ ;  /* 0xaaaaaaab0c0c7827 */ /* 0x000fe200078e00ff */
[C---:B------:R-:W-:Y:S02]  /*0aa0*/  DMUL R20, R22.reuse, R20 ;  /* 0x0000001416147228 */ /* 0x040fe40000000000 */
[----:B-----5:R-:W-:Y:S01]  /*0ab0*/  DMUL R22, R22, UR20 ;  /* 0x0000001416167c28 */ /* 0x020fe20008000000 */
[----:B------:R-:W-:Y:S01]  /*0ac0*/  IMAD.HI.U32 R13, R13, -0x55555555, RZ ;  /* 0xaaaaaaab0d0d7827 */ /* 0x000fe200078e00ff */
[----:B------:R-:W-:-:S04]  /*0ad0*/  @P2 SHF.R.U32.HI R3, RZ, 0x1, R12 ;  /* 0x00000001ff032819 */ /* 0x000fc8000001160c */
[C---:B------:R-:W-:Y:S02]  /*0ae0*/  DFMA R18, R16.reuse, R18, R20 ;  /* 0x000000121012722b */ /* 0x040fe40000000014 */
[----:B-1----:R-:W-:Y:S01]  /*0af0*/  DFMA R22, R16, UR18, R22 ;  /* 0x0000001210167c2b */ /* 0x002fe20008000016 */
[----:B------:R-:W-:-:S04]  /*0b00*/  IMAD.HI.U32 R16, R26, -0x55555555, RZ ;  /* 0xaaaaaaab1a107827 */ /* 0x000fc800078e00ff */
[----:B------:R-:W-:Y:S01]  /*0b10*/  VIADD R26, R26, 0xc ;  /* 0x0000000c1a1a7836 */ /* 0x000fe20000000000 */
[----:B------:R-:W-:Y:S02]  /*0b20*/  @P3 SHF.R.U32.HI R3, RZ, 0x1, R16 ;  /* 0x00000001ff033819 */ /* 0x000fe40000011610 */
[----:B----4-:R-:W-:-:S08]  /*0b30*/  DFMA R22, R14, UR10, R22 ;  /* 0x0000000a0e167c2b */ /* 0x010fd00008000016 */
[----:B------:R-:W-:-:S08]  /*0b40*/  DFMA R14, R14, R22, R18 ;  /* 0x000000160e0e722b */ /* 0x000fd00000000012 */
[----:B------:R-:W-:-:S08]  /*0b50*/  DADD R14, -R14, -UR8 ;  /* 0x800000080e0e7e29 */ /* 0x000fd00008000100 */
[----:B------:R-:W-:-:S06]  /*0b60*/  DSETP.GT.AND P0, PT, R14, R6, PT ;  /* 0x000000060e00722a */ /* 0x000fcc0003f04000 */
[----:B------:R-:W-:Y:S02]  /*0b70*/  FSEL R6, R14, R6, P0 ;  /* 0x000000060e067208 */ /* 0x000fe40000000000 */
[----:B------:R-:W-:-:S06]  /*0b80*/  FSEL R7, R15, R7, P0 ;  /* 0x000000070f077208 */ /* 0x000fcc0000000000 */
[----:B------:R-:W-:Y:S01]  /*0b90*/  @P0 SHF.R.U32.HI R3, RZ, 0x1, R13 ;  /* 0x00000001ff030819 */ /* 0x000fe2000001160d */
[----:B------:R-:W-:Y:S06]  /*0ba0*/  @P1 BRA `(.L_x_1) ;  /* 0xfffffff400a41947 */ /* 0x000fec000383ffff */
[----:B------:R-:W-:-:S07]  /*0bb0*/  VIADD R26, R26, 0xfffffffa ;  /* 0xfffffffa1a1a7836 */ /* 0x000fce0000000000 */
.L_x_0:
[----:B------:R-:W-:-:S04]  /*0bc0*/  UISETP.LT.AND UP0, UPT, UR5, 0x3, UPT ;  /* 0x000000030500788c */ /* 0x000fc8000bf01270 */
[----:B------:R-:W-:-:S04]  /*0bd0*/  USEL UR6, UR5, 0x3, !UP0 ;  /* 0x0000000305067887 */ /* 0x000fc8000c000000 */
[----:B------:R-:W-:-:S04]  /*0be0*/  UIADD3 UR6, UPT, UPT, UR6, -0x1, URZ ;  /* 0xffffffff06067890 */ /* 0x000fc8000fffe0ff */
[----:B------:R-:W-:-:S04]  /*0bf0*/  UIMAD.WIDE.U32 UR6, UR6, -0x55555555, URZ ;  /* 0xaaaaaaab060678a5 */ /* 0x000fc8000f8e00ff */
[----:B------:R-:W-:-:S04]  /*0c00*/  USHF.R.U32.HI UR6, URZ, 0x1, UR7 ;  /* 0x00000001ff067899 */ /* 0x000fc80008011607 */
[----:B------:R-:W-:-:S04]  /*0c10*/  UIADD3 UR8, UPT, UPT, UR6, 0x1, URZ ;  /* 0x0000000106087890 */ /* 0x000fc8000fffe0ff */
[----:B------:R-:W-:-:S09]  /*0c20*/  ULOP3.LUT UP0, URZ, UR8, 0x3, URZ, 0xc0, !UPT ;  /* 0x0000000308ff7892 */ /* 0x000fd2000f80c0ff */
[----:B------:R-:W-:Y:S05]  /*0c30*/  BRA.U !UP0, `(.L_x_2) ;  /* 0x0000000908047547 */ /* 0x000fea000b800000 */
[----:B------:R-:W-:Y:S02]  /*0c40*/  ULOP3.LUT UP1, URZ, UR6, 0x3, URZ, 0xc0, !UPT ;  /* 0x0000000306ff7892 */ /* 0x000fe4000f82c0ff */
[----:B------:R-:W-:-:S04]  /*0c50*/  USHF.R.U32.HI UR7, URZ, 0x1, UR7 ;  /* 0x00000001ff077899 */ /* 0x000fc80008011607 */
[----:B------:R-:W-:-:S03]  /*0c60*/  ULOP3.LUT UP0, URZ, UR7, 0x1, URZ, 0xc0, !UPT ;  /* 0x0000000107ff7892 */ /* 0x000fc6000f80c0ff */
[----:B------:R-:W-:Y:S08]  /*0c70*/  BRA.U !UP1, `(.L_x_3) ;  /* 0x0000000509507547 */ /* 0x000ff0000b800000 */
[C---:B------:R-:W-:Y:S01]  /*0c80*/  R2UR UR6, R26.reuse ;  /* 0x000000001a0672ca */ /* 0x040fe200000e0000 */
[----:B------:R-:W-:Y:S01]  /*0c90*/  UMOV UR8, 0x400 ;  /* 0x0000040000087882 */ /* 0x000fe20000000000 */
[C---:B------:R-:W-:Y:S01]  /*0ca0*/  R2UR UR9, R26.reuse ;  /* 0x000000001a0972ca */ /* 0x040fe200000e0000 */
[----:B------:R-:W2:Y:S01]  /*0cb0*/  I2F.F64.U8 R20, R27.B1 ;  /* 0x1000001b00147312 */ /* 0x000ea20000001800 */
[C---:B------:R-:W-:Y:S01]  /*0cc0*/  VIADD R2, R26.reuse, 0x3 ;  /* 0x000000031a027836 */ /* 0x040fe20000000000 */
[----:B------:R-:W-:Y:S01]  /*0cd0*/  UMOV UR11, 0x300 ;  /* 0x00000300000b7882 */ /* 0x000fe20000000000 */
[----:B------:R-:W-:Y:S02]  /*0ce0*/  VIADD R26, R26, 0x6 ;  /* 0x000000061a1a7836 */ /* 0x000fe40000000000 */
[----:B------:R-:W-:-:S03]  /*0cf0*/  IMAD.HI.U32 R2, R2, -0x55555555, RZ ;  /* 0xaaaaaaab02027827 */ /* 0x000fc600078e00ff */
[----:B------:R-:W3:Y:S02]  /*0d00*/  I2F.F64.U8 R8, R27.B2 ;  /* 0x2000001b00087312 */ /* 0x000ee40000001800 */
[----:B------:R-:W-:Y:S01]  /*0d10*/  UIMAD.WIDE.U32 UR6, UR6, -0x55555555, URZ ;  /* 0xaaaaaaab060678a5 */ /* 0x000fe2000f8e00ff */
[----:B------:R-:W-:Y:S01]  /*0d20*/  SHF.R.U32.HI R2, RZ, 0x1, R2 ;  /* 0x00000001ff027819 */ /* 0x000fe20000011602 */
[----:B------:R-:W-:Y:S02]  /*0d30*/  UIMAD UR8, UR9, 0x18, UR8 ;  /* 0x00000018090878a4 */ /* 0x000fe4000f8e0208 */
[----:B------:R-:W-:Y:S02]  /*0d40*/  USHF.R.U32.HI UR10, URZ, 0x1, UR7 ;  /* 0x00000001ff0a7899 */ /* 0x000fe40008011607 */
[----:B------:R-:W-:Y:S02]  /*0d50*/  IMAD R24, R2, 0x18, RZ ;  /* 0x0000001802187824 */ /* 0x000fe400078e02ff */
[----:B------:R-:W-:-:S06]  /*0d60*/  UIMAD UR6, UR10, 0x18, URZ ;  /* 0x000000180a0678a4 */ /* 0x000fcc000f8e02ff */
[----:B------:R-:W4:Y:S01]  /*0d70*/  LDCU.64 UR22, c[0x3][UR8+0x20] ;  /* 0x00c00400081677ac */ /* 0x000f220008000a00 */
[----:B------:R-:W5:Y:S05]  /*0d80*/  LDCU.64 UR18, c[0x3][UR8+0x18] ;  /* 0x00c00300081277ac */ /* 0x000f6a0008000a00 */
[----:B------:R-:W2:Y:S01]  /*0d90*/  LDCU.64 UR16, c[0x3][UR6+0x8] ;  /* 0x00c00100061077ac */ /* 0x000ea20008000a00 */
[----:B------:R-:W1:Y:S01]  /*0da0*/  LDCU.64 UR14, c[0x3][UR6] ;  /* 0x00c00000060e77ac */ /* 0x000e620008000a00 */
[----:B------:R-:W3:Y:S01]  /*0db0*/  LDCU.64 UR6, c[0x3][UR6+0x10] ;  /* 0x00c00200060677ac */ /* 0x000ee20008000a00 */
[----:B------:R-:W0:Y:S01]  /*0dc0*/  LDCU.64 UR20, c[0x3][UR8+0x8] ;  /* 0x00c00100081477ac */ /* 0x000e220008000a00 */
[----:B------:R-:W0:Y:S01]  /*0dd0*/  LDCU.64 UR24, c[0x3][UR8+0x38] ;  /* 0x00c00700081877ac */ /* 0x000e220008000a00 */
[----:B--2---:R-:W-:Y:S01]  /*0de0*/  DADD R22, R20, -UR16 ;  /* 0x8000001014167e29 */ /* 0x004fe20008000000 */
[----:B------:R-:W2:Y:S01]  /*0df0*/  LDCU.64 UR16, c[0x3][UR8] ;  /* 0x00c00000081077ac */ /* 0x000ea20008000a00 */
[----:B-1----:R-:W-:Y:S01]  /*0e00*/  DADD R16, R10, -UR14 ;  /* 0x8000000e0a107e29 */ /* 0x002fe20008000000 */
[----:B------:R-:W1:Y:S05]  /*0e10*/  LDCU.64 UR14, c[0x3][UR8+0x30] ;  /* 0x00c00600080e77ac */ /* 0x000e6a0008000a00 */
[----:B----4-:R-:W-:-:S02]  /*0e20*/  DMUL R12, R22, UR22 ;  /* 0x00000016160c7c28 */ /* 0x010fc40008000000 */
[----:B-----5:R-:W-:Y:S01]  /*0e30*/  DMUL R18, R22, UR18 ;  /* 0x0000001216127c28 */ /* 0x020fe20008000000 */
[----:B------:R-:W4:Y:S01]  /*0e40*/  LDCU.64 UR18, c[0x3][UR8+0x50] ;  /* 0x00c00a00081277ac */ /* 0x000f220008000a00 */
[----:B---3--:R-:W-:Y:S01]  /*0e50*/  DADD R14, R8, -UR6 ;  /* 0x80000006080e7e29 */ /* 0x008fe20008000000 */
[----:B------:R-:W3:Y:S03]  /*0e60*/  LDCU.64 UR6, c[0x3][UR8+0x10] ;  /* 0x00c00200080677ac */ /* 0x000ee60008000a00 */
[C---:B0-----:R-:W-:Y:S01]  /*0e70*/  DFMA R12, R16.reuse, UR20, R12 ;  /* 0x00000014100c7c2b */ /* 0x041fe2000800000c */
[----:B------:R-:W0:Y:S01]  /*0e80*/  LDCU.64 UR20, c[0x3][UR8+0x80] ;  /* 0x00c01000081477ac */ /* 0x000e220008000a00 */
[----:B--2---:R-:W-:Y:S01]  /*0e90*/  DFMA R18, R16, UR16, R18 ;  /* 0x0000001010127c2b */ /* 0x004fe20008000012 */
[----:B------:R-:W2:Y:S05]  /*0ea0*/  LDCU.64 UR16, c[0x3][UR8+0x68] ;  /* 0x00c00d00081077ac */ /* 0x000eaa0008000a00 */
[C---:B------:R-:W-:Y:S01]  /*0eb0*/  DFMA R12, R14.reuse, UR24, R12 ;  /* 0x000000180e0c7c2b */ /* 0x040fe2000800000c */
[----:B------:R-:W5:Y:S01]  /*0ec0*/  LDCU.64 UR24, c[0x3][UR8+0x70] ;  /* 0x00c00e00081877ac */ /* 0x000f620008000a00 */
[----:B-1----:R-:W-:Y:S01]  /*0ed0*/  DFMA R18, R14, UR14, R18 ;  /* 0x0000000e0e127c2b */ /* 0x002fe20008000012 */
[----:B------:R-:W1:Y:S05]  /*0ee0*/  LDCU.64 UR14, c[0x3][UR8+0x28] ;  /* 0x00c00500080e77ac */ /* 0x000e6a0008000a00 */
[----:B------:R-:W-:Y:S01]  /*0ef0*/  DMUL R12, R22, R12 ;  /* 0x0000000c160c7228 */ /* 0x000fe20000000000 */
[----:B------:R-:W0:Y:S07]  /*0f00*/  LDCU.64 UR22, c[0x3][UR8+0x58] ;  /* 0x00c00b00081677ac */ /* 0x000e2e0008000a00 */
[----:B------:R-:W-:Y:S01]  /*0f10*/  DFMA R12, R16, R18, R12 ;  /* 0x00000012100c722b */ /* 0x000fe2000000000c */
[----:B------:R-:W4:Y:S01]  /*0f20*/  LDC.64 R18, c[0x3][R24+0x8] ;  /* 0x00c0020018127b82 */ /* 0x000f220000000a00 */
[----:B-1----:R-:W-:Y:S01]  /*0f30*/  DMUL R22, R22, UR14 ;  /* 0x0000000e16167c28 */ /* 0x002fe20008000000 */
[----:B------:R-:W1:Y:S07]  /*0f40*/  LDCU.64 UR14, c[0x3][UR8+0x40] ;  /* 0x00c00800080e77ac */ /* 0x000e6e0008000a00 */
[----:B---3--:R-:W-:Y:S01]  /*0f50*/  DFMA R22, R16, UR6, R22 ;  /* 0x0000000610167c2b */ /* 0x008fe20008000016 */
[----:B------:R-:W-:Y:S01]  /*0f60*/  UMOV UR6, 0x300 ;  /* 0x0000030000067882 */ /* 0x000fe20000000000 */
[----:B------:R-:W3:Y:S01]  /*0f70*/  LDC.64 R16, c[0x3][R24+0x10] ;  /* 0x00c0040018107b82 */ /* 0x000ee20000000a00 */
[----:B------:R-:W-:Y:S01]  /*0f80*/  ULEA UR6, UR10, UR6, 0x3 ;  /* 0x000000060a067291 */ /* 0x000fe2000f8e18ff */
[----:B----4-:R-:W-:-:S06]  /*0f90*/  DADD R18, -R18, R20 ;  /* 0x0000000012127229 */ /* 0x010fcc0000000114 */
[----:B------:R-:W4:Y:S01]  /*0fa0*/  LDC.64 R20, c[0x3][R24] ;  /* 0x00c0000018147b82 */ /* 0x000f220000000a00 */
[C---:B-1----:R-:W-:Y:S01]  /*0fb0*/  DFMA R22, R14.reuse, UR14, R22 ;  /* 0x0000000e0e167c2b */ /* 0x042fe20008000016 */
[----:B------:R-:W1:Y:S03]  /*0fc0*/  LDCU.64 UR14, c[0x3][UR8+0x48] ;  /* 0x00c00900080e77ac */ /* 0x000e660008000a00 */
[----:B------:R-:W0:Y:S04]  /*0fd0*/  LDCU.64 UR6, c[0x3][UR6] ;  /* 0x00c00000060677ac */ /* 0x000e280008000a00 */
[----:B------:R-:W-:Y:S02]  /*0fe0*/  DFMA R12, R14, R22, R12 ;  /* 0x000000160e0c722b */ /* 0x000fe4000000000c */
[----:B-----5:R-:W-:-:S02]  /*0ff0*/  DMUL R14, R18, UR24 ;  /* 0x00000018120e7c28 */ /* 0x020fc40008000000 */
[----:B---3--:R-:W-:Y:S02]  /*1000*/  DADD R16, -R16, R8 ;  /* 0x0000000010107229 */ /* 0x008fe40000000108 */
[----:B--2---:R-:W-:Y:S01]  /*1010*/  DMUL R8, R18, UR16 ;  /* 0x0000001012087c28 */ /* 0x004fe20008000000 */
[----:B------:R-:W2:Y:S01]  /*1020*/  LDCU.64 UR16, c[0x3][UR8+0x60] ;  /* 0x00c00c00081077ac */ /* 0x000ea20008000a00 */
[----:B----4-:R-:W-:Y:S02]  /*1030*/  DADD R20, R10, -R20 ;  /* 0x000000000a147229 */ /* 0x010fe40000000814 */
[----:B0-----:R-:W-:-:S06]  /*1040*/  DADD R12, -R12, -UR6 ;  /* 0x800000060c0c7e29 */ /* 0x001fcc0008000100 */
[C---:B------:R-:W-:Y:S01]  /*1050*/  DFMA R8, R20.reuse, UR18, R8 ;  /* 0x0000001214087c2b */ /* 0x040fe20008000008 */
[----:B------:R-:W0:Y:S01]  /*1060*/  LDCU.64 UR18, c[0x3][UR8+0x78] ;  /* 0x00c00f00081277ac */ /* 0x000e220008000a00 */
[----:B------:R-:W-:Y:S02]  /*1070*/  DFMA R14, R20, UR22, R14 ;  /* 0x00000016140e7c2b */ /* 0x000fe4000800000e */
[----:B--2---:R-:W-:Y:S01]  /*1080*/  DMUL R22, R18, UR16 ;  /* 0x0000001012167c28 */ /* 0x004fe20008000000 */
[----:B------:R-:W2:Y:S01]  /*1090*/  LDCU.64 UR8, c[0x3][UR8+0x88] ;  /* 0x00c01100080877ac */ /* 0x000ea20008000a00 */
[----:B------:R-:W-:Y:S02]  /*10a0*/  DSETP.GT.AND P0, PT, R12, R6, PT ;  /* 0x000000060c00722a */ /* 0x000fe40003f04000 */
[----:B------:R-:W-:-:S04]  /*10b0*/  DFMA R8, R16, UR20, R8 ;  /* 0x0000001410087c2b */ /* 0x000fc80008000008 */
[----:B-1----:R-:W-:Y:S01]  /*10c0*/  DFMA R22, R20, UR14, R22 ;  /* 0x0000000e14167c2b */ /* 0x002fe20008000016 */
[----:B------:R-:W-:Y:S02]  /*10d0*/  FSEL R6, R12, R6, P0 ;  /* 0x000000060c067208 */ /* 0x000fe40000000000 */
[----:B------:R-:W-:Y:S01]  /*10e0*/  FSEL R7, R13, R7, P0 ;  /* 0x000000070d077208 */ /* 0x000fe20000000000 */
[----:B------:R-:W-:Y:S01]  /*10f0*/  DMUL R8, R18, R8 ;  /* 0x0000000812087228 */ /* 0x000fe20000000000 */
[----:B------:R-:W-:-:S03]  /*1100*/  LEA R18, R2, UR11, 0x3 ;  /* 0x0000000b02127c11 */ /* 0x000fc6000f8e18ff */
[C---:B0-----:R-:W-:Y:S02]  /*1110*/  DFMA R22, R16.reuse, UR18, R22 ;  /* 0x0000001210167c2b */ /* 0x041fe40008000016 */
[----:B--2---:R-:W-:Y:S01]  /*1120*/  DFMA R14, R16, UR8, R14 ;  /* 0x00000008100e7c2b */ /* 0x004fe2000800000e */
[----:B------:R-:W0:Y:S05]  /*1130*/  LDC.64 R18, c[0x3][R18] ;  /* 0x00c0000012127b82 */ /* 0x000e2a0000000a00 */
[----:B------:R-:W-:-:S08]  /*1140*/  DFMA R8, R20, R22, R8 ;  /* 0x000000161408722b */ /* 0x000fd00000000008 */
[----:B------:R-:W-:-:S08]  /*1150*/  DFMA R8, R16, R14, R8 ;  /* 0x0000000e1008722b */ /* 0x000fd00000000008 */
[----:B0-----:R-:W-:-:S08]  /*1160*/  DADD R8, -R8, -R18 ;  /* 0x0000000008087229 */ /* 0x001fd00000000912 */
[----:B------:R-:W-:-:S06]  /*1170*/  DSETP.GT.AND P1, PT, R8, R6, PT ;  /* 0x000000060800722a */ /* 0x000fcc0003f24000 */
[----:B------:R-:W-:Y:S02]  /*1180*/  FSEL R6, R8, R6, P1 ;  /* 0x0000000608067208 */ /* 0x000fe40000800000 */
[----:B------:R-:W-:-:S06]  /*1190*/  FSEL R7, R9, R7, P1 ;  /* 0x0000000709077208 */ /* 0x000fcc0000800000 */
[----:B------:R-:W-:-:S04]  /*11a0*/  @!P1 SEL R2, R3, UR10, !P0 ;  /* 0x0000000a03029c07 */ /* 0x000fc8000c000000 */
[----:B------:R-:W-:-:S07]  /*11b0*/  MOV R3, R2 ;  /* 0x0000000200037202 */ /* 0x000fce0000000f00 */
.L_x_3:
[----:B------:R-:W-:Y:S05]  /*11c0*/  BRA.U UP0, `(.L_x_2) ;  /* 0x0000000100a07547 */ /* 0x000fea000b800000 */
[----:B------:R-:W-:Y:S01]  /*11d0*/  IMAD.HI.U32 R2, R26, -0x55555555, RZ ;  /* 0xaaaaaaab1a027827 */ /* 0x000fe200078e00ff */
[----:B------:R-:W2:Y:S03]  /*11e0*/  I2F.F64.U8 R14, R27.B1 ;  /* 0x1000001b000e7312 */ /* 0x000ea60000001800 */
[----:B------:R-:W-:Y:S01]  /*11f0*/  IMAD.MOV.U32 R13, RZ, RZ, 0x400 ;  /* 0x00000400ff0d7424 */ /* 0x000fe200078e00ff */
[----:B------:R-:W-:-:S03]  /*1200*/  SHF.R.U32.HI R2, RZ, 0x1, R2 ;  /* 0x00000001ff027819 */ /* 0x000fc60000011602 */
[----:B------:R-:W-:Y:S02]  /*1210*/  IMAD R26, R26, 0x18, R13 ;  /* 0x000000181a1a7824 */ /* 0x000fe400078e020d */
[----:B------:R-:W-:Y:S02]  /*1220*/  IMAD R28, R2, 0x18, RZ ;  /* 0x00000018021c7824 */ /* 0x000fe400078e02ff */
[----:B------:R-:W3:Y:S08]  /*1230*/  LDC.64 R18, c[0x3][R26+0x18] ;  /* 0x00c006001a127b82 */ /* 0x000ef00000000a00 */
[----:B------:R-:W2:Y:S08]  /*1240*/  LDC.64 R8, c[0x3][R28+0x8] ;  /* 0x00c002001c087b82 */ /* 0x000eb00000000a00 */
[----:B------:R-:W1:Y:S08]  /*1250*/  LDC.64 R12, c[0x3][R28] ;  /* 0x00c000001c0c7b82 */ /* 0x000e700000000a00 */
[----:B------:R-:W4:Y:S08]  /*1260*/  LDC.64 R24, c[0x3][R28+0x10] ;  /* 0x00c004001c187b82 */ /* 0x000f300000000a00 */
[----:B------:R-:W5:Y:S01]  /*1270*/  LDC.64 R16, c[0x3][R26] ;  /* 0x00c000001a107b82 */ /* 0x000f620000000a00 */
[----:B--2---:R-:W-:Y:S01]  /*1280*/  DADD R8, -R8, R14 ;  /* 0x0000000008087229 */ /* 0x004fe2000000010e */
[----:B------:R-:W4:Y:S06]  /*1290*/  I2F.F64.U8 R14, R27.B2 ;  /* 0x2000001b000e7312 */ /* 0x000f2c0000001800 */
[----:B------:R-:W2:Y:S01]  /*12a0*/  LDC.64 R22, c[0x3][R26+0x20] ;  /* 0x00c008001a167b82 */ /* 0x000ea20000000a00 */
[----:B-1----:R-:W-:-:S02]  /*12b0*/  DADD R10, R10, -R12 ;  /* 0x000000000a0a7229 */ /* 0x002fc4000000080c */
[----:B---3--:R-:W-:-:S05]  /*12c0*/  DMUL R18, R8, R18 ;  /* 0x0000001208127228 */ /* 0x008fca0000000000 */
[----:B------:R-:W1:Y:S01]  /*12d0*/  LDC.64 R20, c[0x3][R26+0x30] ;  /* 0x00c00c001a147b82 */ /* 0x000e620000000a00 */
[----:B----4-:R-:W-:-:S07]  /*12e0*/  DADD R14, -R24, R14 ;  /* 0x00000000180e7229 */ /* 0x010fce000000010e */
[----:B------:R-:W3:Y:S01]  /*12f0*/  LDC.64 R12, c[0x3][R26+0x8] ;  /* 0x00c002001a0c7b82 */ /* 0x000ee20000000a00 */
[----:B-----5:R-:W-:-:S07]  /*1300*/  DFMA R24, R10, R16, R18 ;  /* 0x000000100a18722b */ /* 0x020fce0000000012 */
[----:B------:R-:W4:Y:S01]  /*1310*/  LDC.64 R16, c[0x3][R26+0x38] ;  /* 0x00c00e001a107b82 */ /* 0x000f220000000a00 */
[----:B--2---:R-:W-:-:S07]  /*1320*/  DMUL R22, R8, R22 ;  /* 0x0000001608167228 */ /* 0x004fce0000000000 */
[----:B------:R-:W2:Y:S01]  /*1330*/  LDC.64 R18, c[0x3][R26+0x28] ;  /* 0x00c00a001a127b82 */ /* 0x000ea20000000a00 */
[----:B-1----:R-:W-:-:S07]  /*1340*/  DFMA R20, R14, R20, R24 ;  /* 0x000000140e14722b */ /* 0x002fce0000000018 */
[----:B------:R-:W1:Y:S01]  /*1350*/  LDC.64 R24, c[0x3][R26+0x10] ;  /* 0x00c004001a187b82 */ /* 0x000e620000000a00 */
[----:B---3--:R-:W-:-:S07]  /*1360*/  DFMA R12, R10, R12, R22 ;  /* 0x0000000c0a0c722b */ /* 0x008fce0000000016 */
[----:B------:R-:W3:Y:S01]  /*1370*/  LDC.64 R22, c[0x3][R26+0x40] ;  /* 0x00c010001a167b82 */ /* 0x000ee20000000a00 */
[----:B----4-:R-:W-:Y:S01]  /*1380*/  DFMA R12, R14, R16, R12 ;  /* 0x000000100e0c722b */ /* 0x010fe2000000000c */
[----:B------:R-:W-:-:S04]  /*1390*/  IMAD.MOV.U32 R17, RZ, RZ, 0x300 ;  /* 0x00000300ff117424 */ /* 0x000fc800078e00ff */
[----:B------:R-:W-:Y:S01]  /*13a0*/  IMAD R16, R2, 0x8, R17 ;  /* 0x0000000802107824 */ /* 0x000fe200078e0211 */
[C---:B--2---:R-:W-:Y:S02]  /*13b0*/  DMUL R18, R8.reuse, R18 ;  /* 0x0000001208127228 */ /* 0x044fe40000000000 */
[----:B------:R-:W-:Y:S02]  /*13c0*/  DMUL R8, R8, R12 ;  /* 0x0000000c08087228 */ /* 0x000fe40000000000 */
[----:B------:R-:W2:Y:S04]  /*13d0*/  LDC.64 R12, c[0x3][R16] ;  /* 0x00c00000100c7b82 */ /* 0x000ea80000000a00 */
[C---:B-1----:R-:W-:Y:S02]  /*13e0*/  DFMA R18, R10.reuse, R24, R18 ;  /* 0x000000180a12722b */ /* 0x042fe40000000012 */
[----:B------:R-:W-:-:S06]  /*13f0*/  DFMA R8, R10, R20, R8 ;  /* 0x000000140a08722b */ /* 0x000fcc0000000008 */
[----:B---3--:R-:W-:-:S08]  /*1400*/  DFMA R18, R14, R22, R18 ;  /* 0x000000160e12722b */ /* 0x008fd00000000012 */
[----:B------:R-:W-:-:S08]  /*1410*/  DFMA R8, R14, R18, R8 ;  /* 0x000000120e08722b */ /* 0x000fd00000000008 */
[----:B--2---:R-:W-:-:S08]  /*1420*/  DADD R8, -R8, -R12 ;  /* 0x0000000008087229 */ /* 0x004fd0000000090c */
[----:B------:R-:W-:-:S06]  /*1430*/  DSETP.GT.AND P0, PT, R8, R6, PT ;  /* 0x000000060800722a */ /* 0x000fcc0003f04000 */
[----:B------:R-:W-:-:S08]  /*1440*/  SEL R3, R2, R3, P0 ;  /* 0x0000000302037207 */ /* 0x000fd00000000000 */
.L_x_2:
[----:B------:R-:W2:Y:S01]  /*1450*/  LDCU UR6, c[0x0][0x360] ;  /* 0x00006c00ff0677ac */ /* 0x000ea20008000800 */
[----:B------:R-:W2:Y:S01]  /*1460*/  LDC R7, c[0x0][0x370] ;  /* 0x0000dc00ff077b82 */ /* 0x000ea20000000800 */
[----:B------:R3:W-:Y:S01]  /*1470*/  STG.E.U8 desc[UR12][R4.64+0x3], R3 ;  /* 0x0000030304007986 */ /* 0x0007e2000c10110c */
[----:B--2---:R-:W-:-:S05]  /*1480*/  IMAD R0, R7, UR6, R0 ;  /* 0x0000000607007c24 */ /* 0x004fca000f8e0200 */
[----:B------:R-:W-:-:S13]  /*1490*/  ISETP.GE.AND P0, PT, R0, UR4, PT ;  /* 0x0000000400007c0c */ /* 0x000fda000bf06270 */
[----:B---3--:R-:W-:Y:S05]  /*14a0*/  @!P0 BRA `(.L_x_4) ;  /* 0xffffffec000c8947 */ /* 0x008fea000383ffff */
[----:B------:R-:W-:Y:S05]  /*14b0*/  EXIT ;  /* 0x000000000000794d */ /* 0x000fea0003800000 */
.L_x_5:
[----:B------:R-:W-:-:S00]  /*14c0*/  BRA `(.L_x_5) ;  /* 0xfffffffc00fc7947 */ /* 0x000fc0000383ffff */
[----:B------:R-:W-:-:S00]  /*14d0*/  NOP ;  /* 0x0000000000007918 */ /* 0x000fc00000000000 */
        /* <DEDUP_REMOVED lines=10> */
.L_x_6:


//--------------------- .nv.shared.reserved.0     --------------------------
	.section	.nv.shared.reserved.0,"aw",@nobits
	.weak		__nv_reservedSMEM_offset_0_alias
	.size		__nv_reservedSMEM_offset_0_alias, 0, 64
	.other		__nv_reservedSMEM_offset_0_alias,@"STO_CUDA_RESERVED_SHARED STV_DEFAULT"
__nv_reservedSMEM_offset_0_alias:
	.zero		0
	.zero		64


//--------------------- .nv.constant0._Z3MLEP6uchar4iii --------------------------
	.section	.nv.constant0._Z3MLEP6uchar4iii,"a",@progbits
	.sectionflags	@""
	.align	4
.nv.constant0._Z3MLEP6uchar4iii:
	.zero		916


//--------------------- SYMBOLS --------------------------

	.type		.nv.reservedSmem.offset0,@object
	.size		.nv.reservedSmem.offset0,0x4
